//
// Generated by NVIDIA NVVM Compiler
//
// Compiler Build ID: CL-36424714
// Cuda compilation tools, release 13.0, V13.0.88
// Based on NVVM 20.0.0
//

.version 9.0
.target sm_100
.address_size 64

	// .globl	_Z8getmaxcuPjS_i
.extern .shared .align 16 .b8 shared[];

.visible .entry _Z8getmaxcuPjS_i(
	.param .u64 .ptr .align 1 _Z8getmaxcuPjS_i_param_0,
	.param .u64 .ptr .align 1 _Z8getmaxcuPjS_i_param_1,
	.param .u32 _Z8getmaxcuPjS_i_param_2
)
{
	.reg .b32 	%r<8>;
	.reg .b64 	%rd<5>;

	ld.param.u64 	%rd1, [_Z8getmaxcuPjS_i_param_1];
	cvta.to.global.u64 	%rd2, %rd1;
	mov.u32 	%r1, %tid.x;
	shl.b32 	%r2, %r1, 2;
	mov.u32 	%r3, shared;
	add.s32 	%r4, %r3, %r2;
	mov.b32 	%r5, 0;
	st.shared.u32 	[%r4], %r5;
	mov.u32 	%r6, %ctaid.x;
	mul.wide.u32 	%rd3, %r6, 4;
	add.s64 	%rd4, %rd2, %rd3;
	mov.b32 	%r7, 199;
	st.global.u32 	[%rd4], %r7;
	ret;

}


// ===== COMPILED SASS (sm_100) =====

	.target	sm_100

	.elftype	@"ET_EXEC"


//--------------------- .note.nv.tkinfo           --------------------------
	.section	.note.nv.tkinfo,"",@"SHT_NOTE"
	.sectionflags	@"SHF_NOTE_NV_TKINFO"
	.tkinfo
        /*0018*/ 	.word	0x00000002
        /*0030*/ 	.string	""
        /*0030*/ 	.string	"ptxas"
        /*0030*/ 	.string	"Cuda compilation tools, release 13.0, V13.0.88"
        /*0030*/ 	.string	"Build cuda_13.0.r13.0/compiler.36424714_0"
        /*0030*/ 	.string	"-arch sm_100 -m 64 "



//--------------------- .note.nv.cuinfo           --------------------------
	.section	.note.nv.cuinfo,"",@"SHT_NOTE"
	.sectionflags	@"SHF_NOTE_NV_CUINFO"
        /*0018*/ 	.short	0x0002
        /*001a*/ 	.short	0x0064
        /*001c*/ 	.short	0x0082
	.zero		2


//--------------------- .nv.info                  --------------------------
	.section	.nv.info,"",@"SHT_CUDA_INFO"
	.align	4


	//----- nvinfo : EIATTR_REGCOUNT
	.align		4
        /*0000*/ 	.byte	0x04, 0x2f
        /*0002*/ 	.short	(.L_1 - .L_0)
	.align		4
.L_0:
        /*0004*/ 	.word	index@(_Z8getmaxcuPjS_i)
        /*0008*/ 	.word	0x00000008


	//----- nvinfo : EIATTR_FRAME_SIZE
	.align		4
.L_1:
        /*000c*/ 	.byte	0x04, 0x11
        /*000e*/ 	.short	(.L_3 - .L_2)
	.align		4
.L_2:
        /*0010*/ 	.word	index@(_Z8getmaxcuPjS_i)
        /*0014*/ 	.word	0x00000000


	//----- nvinfo : EIATTR_MIN_STACK_SIZE
	.align		4
.L_3:
        /*0018*/ 	.byte	0x04, 0x12
        /*001a*/ 	.short	(.L_5 - .L_4)
	.align		4
.L_4:
        /*001c*/ 	.word	index@(_Z8getmaxcuPjS_i)
        /*0020*/ 	.word	0x00000000
.L_5:


//--------------------- .nv.compat                --------------------------
	.section	.nv.compat,"",@"SHT_CUDA_COMPAT_INFO"
	.align	4
        /*0000*/ 	.byte	0x02, 0x09, 0x00, 0x00, 0x02, 0x02, 0x01, 0x00, 0x02, 0x05, 0x05, 0x00, 0x03, 0x07, 0x01, 0x01
        /*0010*/ 	.byte	0x02, 0x03, 0x00, 0x00, 0x02, 0x06, 0x01, 0x00, 0x04, 0x0b, 0x08, 0x00, 0x09, 0x00, 0x00, 0x00
        /*0020*/ 	.byte	0x00, 0x00, 0x00, 0x00


//--------------------- .nv.info._Z8getmaxcuPjS_i --------------------------
	.section	.nv.info._Z8getmaxcuPjS_i,"",@"SHT_CUDA_INFO"
	.sectionflags	@""
	.align	4


	//----- nvinfo : EIATTR_CUDA_API_VERSION
	.align		4
        /*0000*/ 	.byte	0x04, 0x37
        /*0002*/ 	.short	(.L_7 - .L_6)
.L_6:
        /*0004*/ 	.word	0x00000082


	//----- nvinfo : EIATTR_KPARAM_INFO
	.align		4
.L_7:
        /*0008*/ 	.byte	0x04, 0x17
        /*000a*/ 	.short	(.L_9 - .L_8)
.L_8:
        /*000c*/ 	.word	0x00000000
        /*0010*/ 	.short	0x0002
        /*0012*/ 	.short	0x0010
        /*0014*/ 	.byte	0x00, 0xf0, 0x11, 0x00


	//----- nvinfo : EIATTR_KPARAM_INFO
	.align		4
.L_9:
        /*0018*/ 	.byte	0x04, 0x17
        /*001a*/ 	.short	(.L_11 - .L_10)
.L_10:
        /*001c*/ 	.word	0x00000000
        /*0020*/ 	.short	0x0001
        /*0022*/ 	.short	0x0008
        /*0024*/ 	.byte	0x00, 0xf5, 0x21, 0x00


	//----- nvinfo : EIATTR_KPARAM_INFO
	.align		4
.L_11:
        /*0028*/ 	.byte	0x04, 0x17
        /*002a*/ 	.short	(.L_13 - .L_12)
.L_12:
        /*002c*/ 	.word	0x00000000
        /*0030*/ 	.short	0x0000
        /*0032*/ 	.short	0x0000
        /*0034*/ 	.byte	0x00, 0xf5, 0x21, 0x00


	//----- nvinfo : EIATTR_SPARSE_MMA_MASK
	.align		4
.L_13:
        /*0038*/ 	.byte	0x03, 0x50
        /*003a*/ 	.short	0x0000


	//----- nvinfo : EIATTR_MAXREG_COUNT
	.align		4
        /*003c*/ 	.byte	0x03, 0x1b
        /*003e*/ 	.short	0x00ff


	//----- nvinfo : EIATTR_MERCURY_ISA_VERSION
	.align		4
        /*0040*/ 	.byte	0x03, 0x5f
        /*0042*/ 	.short	0x0101


	//----- nvinfo : EIATTR_VRC_CTA_INIT_COUNT
	.align		4
        /*0044*/ 	.byte	0x02, 0x4a
	.zero		1
	.zero		1


	//----- nvinfo : EIATTR_EXIT_INSTR_OFFSETS
	.align		4
        /*0048*/ 	.byte	0x04, 0x1c
        /*004a*/ 	.short	(.L_15 - .L_14)


	//   ....[0]....
.L_14:
        /*004c*/ 	.word	0x000000d0


	//----- nvinfo : EIATTR_CBANK_PARAM_SIZE
	.align		4
.L_15:
        /*0050*/ 	.byte	0x03, 0x19
        /*0052*/ 	.short	0x0014


	//----- nvinfo : EIATTR_PARAM_CBANK
	.align		4
        /*0054*/ 	.byte	0x04, 0x0a
        /*0056*/ 	.short	(.L_17 - .L_16)
	.align		4
.L_16:
        /*0058*/ 	.word	index@(.nv.constant0._Z8getmaxcuPjS_i)
        /*005c*/ 	.short	0x0380
        /*005e*/ 	.short	0x0014


	//----- nvinfo : EIATTR_SW_WAR
	.align		4
.L_17:
        /*0060*/ 	.byte	0x04, 0x36
        /*0062*/ 	.short	(.L_19 - .L_18)
.L_18:
        /*0064*/ 	.word	0x00000008
.L_19:


//--------------------- .nv.callgraph             --------------------------
	.section	.nv.callgraph,"",@"SHT_CUDA_CALLGRAPH"
	.align	4
	.sectionentsize	8
	.align		4
        /*0000*/ 	.word	0x00000000
	.align		4
        /*0004*/ 	.word	0xffffffff
	.align		4
        /*0008*/ 	.word	0x00000000
	.align		4
        /*000c*/ 	.word	0xfffffffe
	.align		4
        /*0010*/ 	.word	0x00000000
	.align		4
        /*0014*/ 	.word	0xfffffffd
	.align		4
        /*0018*/ 	.word	0x00000000
	.align		4
        /*001c*/ 	.word	0xfffffffc


//--------------------- .text._Z8getmaxcuPjS_i    --------------------------
	.section	.text._Z8getmaxcuPjS_i,"ax",@progbits
	.align	128
        .global         _Z8getmaxcuPjS_i
        .type           _Z8getmaxcuPjS_i,@function
        .size           _Z8getmaxcuPjS_i,(.L_x_1 - _Z8getmaxcuPjS_i)
        .other          _Z8getmaxcuPjS_i,@"STO_CUDA_ENTRY STV_DEFAULT"
_Z8getmaxcuPjS_i:
.text._Z8getmaxcuPjS_i:
[----:B------:R-:W-:Y:S01]  /*0000*/  LDC R1, c[0x0][0x37c] ;  /* 0x0000df00ff017b82 */ /* 0x000fe20000000800 */
[----:B------:R-:W0:Y:S07]  /*0010*/  S2R R5, SR_CTAID.X ;  /* 0x0000000000057919 */ /* 0x000e2e0000002500 */
[----:B------:R-:W1:Y:S01]  /*0020*/  S2UR UR5, SR_CgaCtaId ;  /* 0x00000000000579c3 */ /* 0x000e620000008800 */
[----:B------:R-:W2:Y:S01]  /*0030*/  LDCU.64 UR6, c[0x0][0x358] ;  /* 0x00006b00ff0677ac */ /* 0x000ea20008000a00 */
[----:B------:R-:W3:Y:S01]  /*0040*/  S2R R0, SR_TID.X ;  /* 0x0000000000007919 */ /* 0x000ee20000002100 */
[----:B------:R-:W-:-:S05]  /*0050*/  UMOV UR4, 0x400 ;  /* 0x0000040000047882 */ /* 0x000fca0000000000 */
[----:B------:R-:W0:Y:S01]  /*0060*/  LDC.64 R2, c[0x0][0x388] ;  /* 0x0000e200ff027b82 */ /* 0x000e220000000a00 */
[----:B-1----:R-:W-:Y:S01]  /*0070*/  ULEA UR4, UR5, UR4, 0x18 ;  /* 0x0000000405047291 */ /* 0x002fe2000f8ec0ff */
[----:B0-----:R-:W-:-:S04]  /*0080*/  IMAD.WIDE.U32 R2, R5, 0x4, R2 ;  /* 0x0000000405027825 */ /* 0x001fc800078e0002 */
[----:B------:R-:W-:Y:S01]  /*0090*/  HFMA2 R5, -RZ, RZ, 0, 1.1861324310302734375e-05 ;  /* 0x000000c7ff057431 */ /* 0x000fe200000001ff */
[----:B---3--:R-:W-:-:S04]  /*00a0*/  LEA R0, R0, UR4, 0x2 ;  /* 0x0000000400007c11 */ /* 0x008fc8000f8e10ff */
[----:B--2---:R-:W-:Y:S04]  /*00b0*/  STG.E desc[UR6][R2.64], R5 ;  /* 0x0000000502007986 */ /* 0x004fe8000c101906 */
[----:B------:R-:W-:Y:S01]  /*00c0*/  STS [R0], RZ ;  /* 0x000000ff00007388 */ /* 0x000fe20000000800 */
[----:B------:R-:W-:Y:S05]  /*00d0*/  EXIT ;  /* 0x000000000000794d */ /* 0x000fea0003800000 */
.L_x_0:
[----:B------:R-:W-:-:S00]  /*00e0*/  BRA `(.L_x_0) ;  /* 0xfffffffc00fc7947 */ /* 0x000fc0000383ffff */
[----:B------:R-:W-:-:S00]  /*00f0*/  NOP ;  /* 0x0000000000007918 */ /* 0x000fc00000000000 */
        /* <DEDUP_REMOVED lines=8> */
.L_x_1:


//--------------------- .nv.shared._Z8getmaxcuPjS_i --------------------------
	.section	.nv.shared._Z8getmaxcuPjS_i,"aw",@nobits
	.sectionflags	@""
	.align	16
	.zero		1024


//--------------------- .nv.shared.reserved.0     --------------------------
	.section	.nv.shared.reserved.0,"aw",@nobits
	.weak		__nv_reservedSMEM_offset_0_alias
	.size		__nv_reservedSMEM_offset_0_alias, 0, 64
	.other		__nv_reservedSMEM_offset_0_alias,@"STO_CUDA_RESERVED_SHARED STV_DEFAULT"
__nv_reservedSMEM_offset_0_alias:
	.zero		0
	.zero		64


//--------------------- .nv.constant0._Z8getmaxcuPjS_i --------------------------
	.section	.nv.constant0._Z8getmaxcuPjS_i,"a",@progbits
	.sectionflags	@""
	.align	4
.nv.constant0._Z8getmaxcuPjS_i:
	.zero		916


//--------------------- SYMBOLS --------------------------

	.type		.nv.reservedSmem.offset0,@object
	.size		.nv.reservedSmem.offset0,0x4
	.type		.nv.reservedSmem.cap,@object
	.size		.nv.reservedSmem.cap,0x4
